	.headerflags	@"EF_CUDA_TEXMODE_UNIFIED EF_CUDA_64BIT_ADDRESS EF_CUDA_ACCELERATORS EF_CUDA_SM90 EF_CUDA_VIRTUAL_SM(EF_CUDA_SM90)"
	.elftype	@"ET_EXEC"


//--------------------- .nv.info                  --------------------------
	.section	.nv.info,"",@"SHT_CUDA_INFO"
	.align	4


	//----- nvinfo : EIATTR_REGCOUNT
	.align		4
        /*0000*/ 	.byte	0x04, 0x2f
        /*0002*/ 	.short	(.L_3 - .L_2)
	.align		4
.L_2:
        /*0004*/ 	.word	index@(triton_poi_fused__native_batch_norm_legit_no_training_6)
        /*0008*/ 	.word	0x00000024


	//----- nvinfo : EIATTR_MIN_STACK_SIZE
	.align		4
.L_3:
        /*000c*/ 	.byte	0x04, 0x12
        /*000e*/ 	.short	(.L_5 - .L_4)
	.align		4
.L_4:
        /*0010*/ 	.word	index@(triton_poi_fused__native_batch_norm_legit_no_training_6)
        /*0014*/ 	.word	0x00000000


	//----- nvinfo : EIATTR_FRAME_SIZE
	.align		4
.L_5:
        /*0018*/ 	.byte	0x04, 0x11
        /*001a*/ 	.short	(.L_7 - .L_6)
	.align		4
.L_6:
        /*001c*/ 	.word	index@(triton_poi_fused__native_batch_norm_legit_no_training_6)
        /*0020*/ 	.word	0x00000000


	//----- nvinfo : EIATTR_MIN_STACK_SIZE
	.align		4
.L_7:
        /*0024*/ 	.byte	0x04, 0x12
        /*0026*/ 	.short	(.L_9 - .L_8)
	.align		4
.L_8:
        /*0028*/ 	.word	index@(triton_poi_fused__native_batch_norm_legit_no_training_6)
        /*002c*/ 	.word	0x00000000
.L_9:


//--------------------- .nv.info.triton_poi_fused__native_batch_norm_legit_no_training_6 --------------------------
	.section	.nv.info.triton_poi_fused__native_batch_norm_legit_no_training_6,"",@"SHT_CUDA_INFO"
	.sectionflags	@""
	.align	4


	//----- nvinfo : EIATTR_CUDA_API_VERSION
	.align		4
        /*0000*/ 	.byte	0x04, 0x37
        /*0002*/ 	.short	(.L_11 - .L_10)
.L_10:
        /*0004*/ 	.word	0x0000007c


	//----- nvinfo : EIATTR_KPARAM_INFO
	.align		4
.L_11:
        /*0008*/ 	.byte	0x04, 0x17
        /*000a*/ 	.short	(.L_13 - .L_12)
.L_12:
        /*000c*/ 	.word	0x00000000
        /*0010*/ 	.short	0x0007
        /*0012*/ 	.short	0x0034
        /*0014*/ 	.byte	0x00, 0xf0, 0x11, 0x00


	//----- nvinfo : EIATTR_KPARAM_INFO
	.align		4
.L_13:
        /*0018*/ 	.byte	0x04, 0x17
        /*001a*/ 	.short	(.L_15 - .L_14)
.L_14:
        /*001c*/ 	.word	0x00000000
        /*0020*/ 	.short	0x0006
        /*0022*/ 	.short	0x0030
        /*0024*/ 	.byte	0x00, 0xf0, 0x11, 0x00


	//----- nvinfo : EIATTR_KPARAM_INFO
	.align		4
.L_15:
        /*0028*/ 	.byte	0x04, 0x17
        /*002a*/ 	.short	(.L_17 - .L_16)
.L_16:
        /*002c*/ 	.word	0x00000000
        /*0030*/ 	.short	0x0005
        /*0032*/ 	.short	0x0028
        /*0034*/ 	.byte	0x00, 0xf4, 0x21, 0x00


	//----- nvinfo : EIATTR_KPARAM_INFO
	.align		4
.L_17:
        /*0038*/ 	.byte	0x04, 0x17
        /*003a*/ 	.short	(.L_19 - .L_18)
.L_18:
        /*003c*/ 	.word	0x00000000
        /*0040*/ 	.short	0x0004
        /*0042*/ 	.short	0x0020
        /*0044*/ 	.byte	0x00, 0xf4, 0x21, 0x00


	//----- nvinfo : EIATTR_KPARAM_INFO
	.align		4
.L_19:
        /*0048*/ 	.byte	0x04, 0x17
        /*004a*/ 	.short	(.L_21 - .L_20)
.L_20:
        /*004c*/ 	.word	0x00000000
        /*0050*/ 	.short	0x0003
        /*0052*/ 	.short	0x0018
        /*0054*/ 	.byte	0x00, 0xf4, 0x21, 0x00


	//----- nvinfo : EIATTR_KPARAM_INFO
	.align		4
.L_21:
        /*0058*/ 	.byte	0x04, 0x17
        /*005a*/ 	.short	(.L_23 - .L_22)
.L_22:
        /*005c*/ 	.word	0x00000000
        /*0060*/ 	.short	0x0002
        /*0062*/ 	.short	0x0010
        /*0064*/ 	.byte	0x00, 0xf4, 0x21, 0x00


	//----- nvinfo : EIATTR_KPARAM_INFO
	.align		4
.L_23:
        /*0068*/ 	.byte	0x04, 0x17
        /*006a*/ 	.short	(.L_25 - .L_24)
.L_24:
        /*006c*/ 	.word	0x00000000
        /*0070*/ 	.short	0x0001
        /*0072*/ 	.short	0x0008
        /*0074*/ 	.byte	0x00, 0xf4, 0x21, 0x00


	//----- nvinfo : EIATTR_KPARAM_INFO
	.align		4
.L_25:
        /*0078*/ 	.byte	0x04, 0x17
        /*007a*/ 	.short	(.L_27 - .L_26)
.L_26:
        /*007c*/ 	.word	0x00000000
        /*0080*/ 	.short	0x0000
        /*0082*/ 	.short	0x0000
        /*0084*/ 	.byte	0x00, 0xf4, 0x21, 0x00


	//----- nvinfo : EIATTR_SPARSE_MMA_MASK
	.align		4
.L_27:
        /*0088*/ 	.byte	0x03, 0x50
        /*008a*/ 	.short	0x0000


	//----- nvinfo : EIATTR_MAXREG_COUNT
	.align		4
        /*008c*/ 	.byte	0x03, 0x1b
        /*008e*/ 	.short	0x00ff


	//----- nvinfo : EIATTR_EXIT_INSTR_OFFSETS
	.align		4
        /*0090*/ 	.byte	0x04, 0x1c
        /*0092*/ 	.short	(.L_29 - .L_28)


	//   ....[0]....
.L_28:
        /*0094*/ 	.word	0x00000e40


	//----- nvinfo : EIATTR_REQNTID
	.align		4
.L_29:
        /*0098*/ 	.byte	0x04, 0x10
        /*009a*/ 	.short	(.L_31 - .L_30)
.L_30:
        /*009c*/ 	.word	0x00000100
        /*00a0*/ 	.word	0x00000001
        /*00a4*/ 	.word	0x00000001


	//----- nvinfo : EIATTR_CBANK_PARAM_SIZE
	.align		4
.L_31:
        /*00a8*/ 	.byte	0x03, 0x19
        /*00aa*/ 	.short	0x0038


	//----- nvinfo : EIATTR_PARAM_CBANK
	.align		4
        /*00ac*/ 	.byte	0x04, 0x0a
        /*00ae*/ 	.short	(.L_33 - .L_32)
	.align		4
.L_32:
        /*00b0*/ 	.word	index@(.nv.constant0.triton_poi_fused__native_batch_norm_legit_no_training_6)
        /*00b4*/ 	.short	0x0210
        /*00b6*/ 	.short	0x0038


	//----- nvinfo : EIATTR_SW_WAR
	.align		4
.L_33:
        /*00b8*/ 	.byte	0x04, 0x36
        /*00ba*/ 	.short	(.L_35 - .L_34)
.L_34:
        /*00bc*/ 	.word	0x00000008
.L_35:


//--------------------- .nv.callgraph             --------------------------
	.section	.nv.callgraph,"",@"SHT_CUDA_CALLGRAPH"
	.align	4
	.sectionentsize	8
	.align		4
        /*0000*/ 	.word	0x00000000
	.align		4
        /*0004*/ 	.word	0xffffffff
	.align		4
        /*0008*/ 	.word	0x00000000
	.align		4
        /*000c*/ 	.word	0xfffffffe
	.align		4
        /*0010*/ 	.word	0x00000000
	.align		4
        /*0014*/ 	.word	0xfffffffd
	.align		4
        /*0018*/ 	.word	0x00000000
	.align		4
        /*001c*/ 	.word	0xfffffffc


//--------------------- .nv.constant4             --------------------------
	.section	.nv.constant4,"a",@progbits
	.align	8
	.align		8
.nv.constant4:
        /*0000*/ 	.dword	_$_str
	.align		8
        /*0008*/ 	.dword	_$_str_$_2


//--------------------- .text.triton_poi_fused__native_batch_norm_legit_no_training_6 --------------------------
	.section	.text.triton_poi_fused__native_batch_norm_legit_no_training_6,"ax",@progbits
	.sectionflags	@"SHF_BARRIERS=1"
	.align	128
        .global         triton_poi_fused__native_batch_norm_legit_no_training_6
        .type           triton_poi_fused__native_batch_norm_legit_no_training_6,@function
        .size           triton_poi_fused__native_batch_norm_legit_no_training_6,(.L_x_1 - triton_poi_fused__native_batch_norm_legit_no_training_6)
        .other          triton_poi_fused__native_batch_norm_legit_no_training_6,@"STO_CUDA_ENTRY STV_DEFAULT"
triton_poi_fused__native_batch_norm_legit_no_training_6:
.text.triton_poi_fused__native_batch_norm_legit_no_training_6:
[----:B------:R-:W-:Y:S01]  /*0000*/  LDC R1, c[0x0][0x28] ;  /* 0x00000a00ff017b82 */ /* 0x000fe20000000800 */
[----:B------:R-:W1:Y:S07]  /*0010*/  S2R R0, SR_CTAID.Y ;  /* 0x0000000000007919 */ /* 0x000e6e0000002600 */
[----:B------:R-:W2:Y:S01]  /*0020*/  LDC.64 R4, c[0x0][0x220] ;  /* 0x00008800ff047b82 */ /* 0x000ea20000000a00 */
[----:B------:R-:W-:Y:S01]  /*0030*/  ULDC.64 UR6, c[0x0][0x208] ;  /* 0x0000820000067ab9 */ /* 0x000fe20000000a00 */
[----:B------:R-:W3:Y:S01]  /*0040*/  S2R R28, SR_TID.X ;  /* 0x00000000001c7919 */ /* 0x000ee20000002100 */
[----:B------:R-:W4:Y:S05]  /*0050*/  S2R R10, SR_CTAID.X ;  /* 0x00000000000a7919 */ /* 0x000f2a0000002500 */
[----:B------:R-:W5:Y:S01]  /*0060*/  LDC.64 R20, c[0x0][0x210] ;  /* 0x00008400ff147b82 */ /* 0x000f620000000a00 */
[----:B-1----:R-:W-:-:S02]  /*0070*/  SHF.L.U32 R3, R0, 0x6, RZ ;  /* 0x0000000600037819 */ /* 0x002fc400000006ff */
[----:B------:R-:W-:Y:S02]  /*0080*/  SHF.R.S32.HI R8, RZ, 0x19, R0 ;  /* 0x00000019ff087819 */ /* 0x000fe40000011400 */
[----:B---3--:R-:W-:Y:S02]  /*0090*/  SHF.L.U32 R2, R28, 0x2, RZ ;  /* 0x000000021c027819 */ /* 0x008fe400000006ff */
[----:B------:R-:W-:Y:S02]  /*00a0*/  SGXT R8, R8, 0x1 ;  /* 0x000000010808781a */ /* 0x000fe40000000200 */
[----:B------:R-:W-:-:S04]  /*00b0*/  LOP3.LUT R29, R3, 0x3c, R2, 0xf8, !PT ;  /* 0x0000003c031d7812 */ /* 0x000fc800078ef802 */
[----:B------:R-:W-:-:S04]  /*00c0*/  LEA.HI R8, R8, R29, RZ, 0xb ;  /* 0x0000001d08087211 */ /* 0x000fc800078f58ff */
[----:B------:R-:W-:-:S04]  /*00d0*/  LOP3.LUT R0, R8, 0xfffff800, RZ, 0xc0, !PT ;  /* 0xfffff80008007812 */ /* 0x000fc800078ec0ff */
[----:B------:R-:W-:-:S05]  /*00e0*/  IADD3 R29, R29, -R0, RZ ;  /* 0x800000001d1d7210 */ /* 0x000fca0007ffe0ff */
[----:B--2---:R-:W-:-:S06]  /*00f0*/  IMAD.WIDE R4, R29, 0x4, R4 ;  /* 0x000000041d047825 */ /* 0x004fcc00078e0204 */
[----:B------:R-:W2:Y:S01]  /*0100*/  LDG.E.EL.128 R4, desc[UR6][R4.64] ;  /* 0x0000000604047981 */ /* 0x000ea2000c2e1d00 */
[----:B------:R-:W-:Y:S02]  /*0110*/  SHF.R.U32.HI R11, RZ, 0x4, R28 ;  /* 0x00000004ff0b7819 */ /* 0x000fe4000001161c */
[----:B------:R-:W-:Y:S01]  /*0120*/  SHF.L.U32 R8, R8, 0xc, RZ ;  /* 0x0000000c08087819 */ /* 0x000fe200000006ff */
[----:B--2---:R-:W-:Y:S01]  /*0130*/  FADD R0, R4, 9.9999997473787516356e-06 ;  /* 0x3727c5ac04007421 */ /* 0x004fe20000000000 */
[----:B------:R-:W-:Y:S01]  /*0140*/  FADD R6, R6, 9.9999997473787516356e-06 ;  /* 0x3727c5ac06067421 */ /* 0x000fe20000000000 */
[----:B------:R-:W-:Y:S01]  /*0150*/  FADD R9, R5, 9.9999997473787516356e-06 ;  /* 0x3727c5ac05097421 */ /* 0x000fe20000000000 */
[----:B------:R-:W-:Y:S01]  /*0160*/  FADD R7, R7, 9.9999997473787516356e-06 ;  /* 0x3727c5ac07077421 */ /* 0x000fe20000000000 */
[----:B------:R-:W1:Y:S01]  /*0170*/  LDC.64 R4, c[0x0][0x218] ;  /* 0x00008600ff047b82 */ /* 0x000e620000000a00 */
[----:B------:R-:W2:Y:S08]  /*0180*/  MUFU.SQRT R25, R6 ;  /* 0x0000000600197308 */ /* 0x000eb00000002000 */
[----:B------:R-:W3:Y:S01]  /*0190*/  MUFU.SQRT R0, R0 ;  /* 0x0000000000007308 */ /* 0x000ee20000002000 */
[----:B--2---:R-:W-:-:S07]  /*01a0*/  FSETP.GT.AND P4, PT, R25, 8.50705917302346158658e+37, PT ;  /* 0x7e8000001900780b */ /* 0x004fce0003f84000 */
[----:B------:R2:W1:Y:S01]  /*01b0*/  MUFU.SQRT R26, R9 ;  /* 0x00000009001a7308 */ /* 0x0004620000002000 */
[----:B------:R-:W-:Y:S02]  /*01c0*/  FSETP.GEU.AND P0, PT, R25, 1.175494350822287508e-38, PT ;  /* 0x008000001900780b */ /* 0x000fe40003f0e000 */
[----:B---3--:R-:W-:-:S05]  /*01d0*/  FSETP.GT.AND P6, PT, R0, 8.50705917302346158658e+37, PT ;  /* 0x7e8000000000780b */ /* 0x008fca0003fc4000 */
[----:B------:R4:W3:Y:S01]  /*01e0*/  MUFU.SQRT R24, R7 ;  /* 0x0000000700187308 */ /* 0x0008e20000002000 */
[----:B--2---:R-:W-:Y:S01]  /*01f0*/  HFMA2.MMA R9, -RZ, RZ, 1.625, 0 ;  /* 0x3e800000ff097435 */ /* 0x004fe200000001ff */
[----:B------:R-:W-:Y:S01]  /*0200*/  FSETP.GEU.AND P2, PT, R0, 1.175494350822287508e-38, PT ;  /* 0x008000000000780b */ /* 0x000fe20003f4e000 */
[----:B-1----:R-:W-:-:S04]  /*0210*/  IMAD.WIDE R4, R29, 0x4, R4 ;  /* 0x000000041d047825 */ /* 0x002fc800078e0204 */
[----:B------:R-:W-:Y:S01]  /*0220*/  @P4 FMUL R25, R25, 0.25 ;  /* 0x3e80000019194820 */ /* 0x000fe20000400000 */
[----:B0-----:R-:W-:-:S03]  /*0230*/  FSETP.GT.AND P5, PT, R26, 8.50705917302346158658e+37, PT ;  /* 0x7e8000001a00780b */ /* 0x001fc60003fa4000 */
[----:B------:R-:W-:Y:S01]  /*0240*/  @!P0 FMUL R25, R25, 16777216 ;  /* 0x4b80000019198820 */ /* 0x000fe20000400000 */
[----:B------:R-:W-:Y:S02]  /*0250*/  FSETP.GEU.AND P1, PT, R26, 1.175494350822287508e-38, PT ;  /* 0x008000001a00780b */ /* 0x000fe40003f2e000 */
[----:B------:R-:W-:Y:S01]  /*0260*/  FSEL R27, R9, 1, P6 ;  /* 0x3f800000091b7808 */ /* 0x000fe20003000000 */
[----:B------:R-:W-:Y:S01]  /*0270*/  @P6 FMUL R0, R0, 0.25 ;  /* 0x3e80000000006820 */ /* 0x000fe20000400000 */
[----:B----4-:R-:W-:Y:S01]  /*0280*/  SHF.L.U32 R7, R10, 0x6, RZ ;  /* 0x000000060a077819 */ /* 0x010fe200000006ff */
[----:B------:R-:W-:Y:S01]  /*0290*/  MUFU.RCP R25, R25 ;  /* 0x0000001900197308 */ /* 0x000fe20000001000 */
[----:B---3--:R-:W-:Y:S01]  /*02a0*/  FSETP.GT.AND P3, PT, R24, 8.50705917302346158658e+37, PT ;  /* 0x7e8000001800780b */ /* 0x008fe20003f64000 */
[----:B------:R-:W-:Y:S01]  /*02b0*/  @!P2 FMUL R0, R0, 16777216 ;  /* 0x4b8000000000a820 */ /* 0x000fe20000400000 */
[----:B------:R-:W-:Y:S01]  /*02c0*/  FSETP.GEU.AND P6, PT, R24, 1.175494350822287508e-38, PT ;  /* 0x008000001800780b */ /* 0x000fe20003fce000 */
[----:B------:R-:W-:Y:S01]  /*02d0*/  @!P2 FMUL R27, R27, 16777216 ;  /* 0x4b8000001b1ba820 */ /* 0x000fe20000400000 */
[----:B------:R-:W-:Y:S01]  /*02e0*/  LOP3.LUT R10, R8, 0xff800000, RZ, 0xc0, !PT ;  /* 0xff800000080a7812 */ /* 0x000fe200078ec0ff */
[----:B------:R-:W-:Y:S01]  /*02f0*/  @P5 FMUL R26, R26, 0.25 ;  /* 0x3e8000001a1a5820 */ /* 0x000fe20000400000 */
[----:B------:R-:W-:Y:S01]  /*0300*/  LOP3.LUT R2, R7, 0x3c, R2, 0xf8, !PT ;  /* 0x0000003c07027812 */ /* 0x000fe200078ef802 */
[----:B------:R0:W1:Y:S01]  /*0310*/  MUFU.RCP R6, R0 ;  /* 0x0000000000067308 */ /* 0x0000620000001000 */
[C---:B------:R-:W-:Y:S01]  /*0320*/  FSEL R15, R9.reuse, 1, P5 ;  /* 0x3f800000090f7808 */ /* 0x040fe20002800000 */
[----:B------:R-:W-:Y:S01]  /*0330*/  @!P1 FMUL R26, R26, 16777216 ;  /* 0x4b8000001a1a9820 */ /* 0x000fe20000400000 */
[----:B------:R-:W-:-:S03]  /*0340*/  FSEL R19, R9, 1, P3 ;  /* 0x3f80000009137808 */ /* 0x000fc60001800000 */
[----:B------:R-:W-:Y:S01]  /*0350*/  @P3 FMUL R24, R24, 0.25 ;  /* 0x3e80000018183820 */ /* 0x000fe20000400000 */
[----:B------:R-:W-:Y:S01]  /*0360*/  @!P1 FMUL R15, R15, 16777216 ;  /* 0x4b8000000f0f9820 */ /* 0x000fe20000400000 */
[----:B------:R-:W2:Y:S01]  /*0370*/  MUFU.RCP R26, R26 ;  /* 0x0000001a001a7308 */ /* 0x000ea20000001000 */
[----:B0-----:R-:W-:Y:S01]  /*0380*/  SGXT.U32 R0, R11, 0x4 ;  /* 0x000000040b00781a */ /* 0x001fe20000000000 */
[----:B------:R-:W-:Y:S01]  /*0390*/  @!P6 FMUL R24, R24, 16777216 ;  /* 0x4b8000001818e820 */ /* 0x000fe20000400000 */
[----:B------:R-:W-:Y:S01]  /*03a0*/  IADD3 R11, R29, R10, RZ ;  /* 0x0000000a1d0b7210 */ /* 0x000fe20007ffe0ff */
[----:B------:R-:W-:Y:S01]  /*03b0*/  @!P6 FMUL R19, R19, 16777216 ;  /* 0x4b8000001313e820 */ /* 0x000fe20000400000 */
[----:B------:R-:W-:Y:S02]  /*03c0*/  LOP3.LUT R8, R7, R0, RZ, 0xfc, !PT ;  /* 0x0000000007087212 */ /* 0x000fe400078efcff */
[----:B------:R-:W-:Y:S01]  /*03d0*/  LOP3.LUT R17, R7, 0x10, R0, 0xfe, !PT ;  /* 0x0000001007117812 */ /* 0x000fe200078efe00 */
[----:B------:R-:W0:Y:S01]  /*03e0*/  MUFU.RCP R24, R24 ;  /* 0x0000001800187308 */ /* 0x000e220000001000 */
[----:B------:R-:W-:Y:S01]  /*03f0*/  LOP3.LUT R13, R7, 0x20, R0, 0xfe, !PT ;  /* 0x00000020070d7812 */ /* 0x000fe200078efe00 */
[----:B-1----:R-:W-:Y:S01]  /*0400*/  FMUL R27, R6, R27 ;  /* 0x0000001b061b7220 */ /* 0x002fe20000400000 */
[----:B------:R-:W-:-:S02]  /*0410*/  LOP3.LUT R10, R7, 0x30, R0, 0xfe, !PT ;  /* 0x00000030070a7812 */ /* 0x000fc400078efe00 */
[----:B------:R-:W-:Y:S02]  /*0420*/  LEA R7, R8, R11, 0xb ;  /* 0x0000000b08077211 */ /* 0x000fe400078e58ff */
[----:B------:R-:W-:Y:S01]  /*0430*/  FSEL R8, R9, 1, P4 ;  /* 0x3f80000009087808 */ /* 0x000fe20002000000 */
[----:B--2---:R-:W-:Y:S01]  /*0440*/  FMUL R26, R26, R15 ;  /* 0x0000000f1a1a7220 */ /* 0x004fe20000400000 */
[-C--:B------:R-:W-:Y:S02]  /*0450*/  LEA R17, R17, R11.reuse, 0xb ;  /* 0x0000000b11117211 */ /* 0x080fe400078e58ff */
[-C--:B------:R-:W-:Y:S01]  /*0460*/  LEA R13, R13, R11.reuse, 0xb ;  /* 0x0000000b0d0d7211 */ /* 0x080fe200078e58ff */
[----:B------:R-:W-:Y:S01]  /*0470*/  @!P0 FMUL R8, R8, 16777216 ;  /* 0x4b80000008088820 */ /* 0x000fe20000400000 */
[----:B------:R-:W-:Y:S01]  /*0480*/  LEA R9, R10, R11, 0xb ;  /* 0x0000000b0a097211 */ /* 0x000fe200078e58ff */
[----:B-----5:R-:W-:-:S04]  /*0490*/  IMAD.WIDE R16, R17, 0x4, R20 ;  /* 0x0000000411107825 */ /* 0x020fc800078e0214 */
[----:B0-----:R-:W-:Y:S01]  /*04a0*/  FMUL R24, R24, R19 ;  /* 0x0000001318187220 */ /* 0x001fe20000400000 */
[----:B------:R-:W-:Y:S01]  /*04b0*/  FMUL R25, R25, R8 ;  /* 0x0000000819197220 */ /* 0x000fe20000400000 */
[--C-:B------:R-:W-:Y:S01]  /*04c0*/  IMAD.WIDE R8, R9, 0x4, R20.reuse ;  /* 0x0000000409087825 */ /* 0x100fe200078e0214 */
[----:B------:R-:W2:Y:S03]  /*04d0*/  LDG.E.EL.128 R16, desc[UR6][R16.64] ;  /* 0x0000000610107981 */ /* 0x000ea6000c2e1d00 */
[--C-:B------:R-:W-:Y:S02]  /*04e0*/  IMAD.WIDE R12, R13, 0x4, R20.reuse ;  /* 0x000000040d0c7825 */ /* 0x100fe400078e0214 */
[----:B------:R-:W3:Y:S02]  /*04f0*/  LDG.E.EL.128 R8, desc[UR6][R8.64] ;  /* 0x0000000608087981 */ /* 0x000ee4000c2e1d00 */
[----:B------:R-:W-:-:S02]  /*0500*/  IMAD.WIDE R20, R7, 0x4, R20 ;  /* 0x0000000407147825 */ /* 0x000fc400078e0214 */
[----:B------:R-:W3:Y:S04]  /*0510*/  LDG.E.EL.128 R4, desc[UR6][R4.64] ;  /* 0x0000000604047981 */ /* 0x000ee8000c2e1d00 */
[----:B------:R-:W4:Y:S04]  /*0520*/  LDG.E.EL.128 R12, desc[UR6][R12.64] ;  /* 0x000000060c0c7981 */ /* 0x000f28000c2e1d00 */
[----:B------:R-:W5:Y:S01]  /*0530*/  LDG.E.EL.128 R20, desc[UR6][R20.64] ;  /* 0x0000000614147981 */ /* 0x000f62000c2e1d00 */
[--C-:B---3--:R-:W-:Y:S01]  /*0540*/  FADD R11, R11, -R7.reuse ;  /* 0x800000070b0b7221 */ /* 0x108fe20000000000 */
[--C-:B--2---:R-:W-:Y:S01]  /*0550*/  FADD R19, R19, -R7.reuse ;  /* 0x8000000713137221 */ /* 0x104fe20000000000 */
[--C-:B------:R-:W-:Y:S01]  /*0560*/  FADD R10, R10, -R6.reuse ;  /* 0x800000060a0a7221 */ /* 0x100fe20000000000 */
[--C-:B------:R-:W-:Y:S01]  /*0570*/  FADD R18, R18, -R6.reuse ;  /* 0x8000000612127221 */ /* 0x100fe20000000000 */
[--C-:B----4-:R-:W-:Y:S01]  /*0580*/  FADD R15, R15, -R7.reuse ;  /* 0x800000070f0f7221 */ /* 0x110fe20000000000 */
[----:B------:R-:W-:Y:S01]  /*0590*/  FADD R14, R14, -R6 ;  /* 0x800000060e0e7221 */ /* 0x000fe20000000000 */
[--C-:B------:R-:W-:Y:S01]  /*05a0*/  FADD R8, R8, -R4.reuse ;  /* 0x8000000408087221 */ /* 0x100fe20000000000 */
[----:B------:R-:W-:Y:S01]  /*05b0*/  FADD R12, R12, -R4 ;  /* 0x800000040c0c7221 */ /* 0x000fe20000000000 */
[----:B-----5:R-:W-:Y:S01]  /*05c0*/  FADD R23, R23, -R7 ;  /* 0x8000000717177221 */ /* 0x020fe20000000000 */
[----:B------:R-:W-:Y:S01]  /*05d0*/  FADD R22, R22, -R6 ;  /* 0x8000000616167221 */ /* 0x000fe20000000000 */
[--C-:B------:R-:W-:Y:S01]  /*05e0*/  FADD R16, R16, -R4.reuse ;  /* 0x8000000410107221 */ /* 0x100fe20000000000 */
[--C-:B------:R-:W-:Y:S01]  /*05f0*/  FADD R9, R9, -R5.reuse ;  /* 0x8000000509097221 */ /* 0x100fe20000000000 */
[--C-:B------:R-:W-:Y:S01]  /*0600*/  FADD R7, R13, -R5.reuse ;  /* 0x800000050d077221 */ /* 0x100fe20000000000 */
[--C-:B------:R-:W-:Y:S01]  /*0610*/  FADD R6, R17, -R5.reuse ;  /* 0x8000000511067221 */ /* 0x100fe20000000000 */
[----:B------:R-:W-:Y:S01]  /*0620*/  FADD R20, R20, -R4 ;  /* 0x8000000414147221 */ /* 0x000fe20000000000 */
[----:B------:R-:W-:Y:S01]  /*0630*/  FADD R5, R21, -R5 ;  /* 0x8000000515057221 */ /* 0x000fe20000000000 */
[-C--:B------:R-:W-:Y:S01]  /*0640*/  FMUL R13, R8, R27.reuse ;  /* 0x0000001b080d7220 */ /* 0x080fe20000400000 */
[-C--:B------:R-:W-:Y:S01]  /*0650*/  FMUL R17, R12, R27.reuse ;  /* 0x0000001b0c117220 */ /* 0x080fe20000400000 */
[-C--:B------:R-:W-:Y:S01]  /*0660*/  FMUL R21, R16, R27.reuse ;  /* 0x0000001b10157220 */ /* 0x080fe20000400000 */
[----:B------:R-:W-:Y:S01]  /*0670*/  FMUL R27, R20, R27 ;  /* 0x0000001b141b7220 */ /* 0x000fe20000400000 */
[-C--:B------:R-:W-:Y:S01]  /*0680*/  FMUL R12, R9, R26.reuse ;  /* 0x0000001a090c7220 */ /* 0x080fe20000400000 */
[-C--:B------:R-:W-:Y:S01]  /*0690*/  FMUL R16, R7, R26.reuse ;  /* 0x0000001a07107220 */ /* 0x080fe20000400000 */
[-C--:B------:R-:W-:Y:S01]  /*06a0*/  FMUL R20, R6, R26.reuse ;  /* 0x0000001a06147220 */ /* 0x080fe20000400000 */
[----:B------:R-:W-:Y:S01]  /*06b0*/  FMUL R26, R5, R26 ;  /* 0x0000001a051a7220 */ /* 0x000fe20000400000 */
[----:B------:R-:W0:Y:S08]  /*06c0*/  LDC.64 R8, c[0x0][0x230] ;  /* 0x00008c00ff087b82 */ /* 0x000e300000000a00 */
[----:B------:R-:W1:Y:S01]  /*06d0*/  LDC.64 R4, c[0x0][0x228] ;  /* 0x00008a00ff047b82 */ /* 0x000e620000000a00 */
[-C--:B------:R-:W-:Y:S01]  /*06e0*/  FMUL R31, R14, R25.reuse ;  /* 0x000000190e1f7220 */ /* 0x080fe20000400000 */
[----:B------:R-:W-:Y:S01]  /*06f0*/  FMUL R30, R10, R25 ;  /* 0x000000190a1e7220 */ /* 0x000fe20000400000 */
[----:B------:R-:W-:Y:S01]  /*0700*/  FMUL R14, R11, R24 ;  /* 0x000000180b0e7220 */ /* 0x000fe20000400000 */
[----:B0-----:R-:W-:-:S06]  /*0710*/  IMAD.WIDE R8, R29, 0x4, R8 ;  /* 0x000000041d087825 */ /* 0x001fcc00078e0208 */
[----:B------:R-:W2:Y:S01]  /*0720*/  LDG.E.EL.128 R8, desc[UR6][R8.64] ;  /* 0x0000000608087981 */ /* 0x000ea2000c2e1d00 */
[----:B-1----:R-:W-:-:S06]  /*0730*/  IMAD.WIDE R4, R29, 0x4, R4 ;  /* 0x000000041d047825 */ /* 0x002fcc00078e0204 */
[----:B------:R-:W2:Y:S01]  /*0740*/  LDG.E.EL.128 R4, desc[UR6][R4.64] ;  /* 0x0000000604047981 */ /* 0x000ea2000c2e1d00 */
[----:B------:R-:W0:Y:S01]  /*0750*/  S2UR UR5, SR_CgaCtaId ;  /* 0x00000000000579c3 */ /* 0x000e220000008800 */
[-C--:B------:R-:W-:Y:S01]  /*0760*/  FMUL R33, R18, R25.reuse ;  /* 0x0000001912217220 */ /* 0x080fe20000400000 */
[----:B------:R-:W-:Y:S01]  /*0770*/  FMUL R25, R22, R25 ;  /* 0x0000001916197220 */ /* 0x000fe20000400000 */
[----:B------:R-:W-:Y:S01]  /*0780*/  UMOV UR4, 0x400 ;  /* 0x0000040000047882 */ /* 0x000fe20000000000 */
[-C--:B------:R-:W-:Y:S01]  /*0790*/  FMUL R18, R15, R24.reuse ;  /* 0x000000180f127220 */ /* 0x080fe20000400000 */
[-C--:B------:R-:W-:Y:S01]  /*07a0*/  FMUL R22, R19, R24.reuse ;  /* 0x0000001813167220 */ /* 0x080fe20000400000 */
[----:B------:R-:W-:Y:S01]  /*07b0*/  FMUL R24, R23, R24 ;  /* 0x0000001817187220 */ /* 0x000fe20000400000 */
[----:B0-----:R-:W-:Y:S01]  /*07c0*/  UPRMT UR4, UR5, 0x654, UR4 ;  /* 0x0000065405047896 */ /* 0x001fe20008000004 */
[----:B------:R-:W-:-:S04]  /*07d0*/  LOP3.LUT R29, R3, R0, RZ, 0xfc, !PT ;  /* 0x00000000031d7212 */ /* 0x000fc800078efcff */
[----:B------:R-:W-:Y:S01]  /*07e0*/  LEA R29, R29, R2, 0xc ;  /* 0x000000021d1d7211 */ /* 0x000fe200078e60ff */
[C-C-:B--2---:R-:W-:Y:S01]  /*07f0*/  FFMA R27, R4.reuse, R27, R8.reuse ;  /* 0x0000001b041b7223 */ /* 0x144fe20000000008 */
[C-C-:B------:R-:W-:Y:S01]  /*0800*/  FFMA R21, R4.reuse, R21, R8.reuse ;  /* 0x0000001504157223 */ /* 0x140fe20000000008 */
[C-C-:B------:R-:W-:Y:S01]  /*0810*/  FFMA R17, R4.reuse, R17, R8.reuse ;  /* 0x0000001104117223 */ /* 0x140fe20000000008 */
[----:B------:R-:W-:Y:S01]  /*0820*/  FFMA R13, R4, R13, R8 ;  /* 0x0000000d040d7223 */ /* 0x000fe20000000008 */
[C-C-:B------:R-:W-:Y:S01]  /*0830*/  FFMA R26, R5.reuse, R26, R9.reuse ;  /* 0x0000001a051a7223 */ /* 0x140fe20000000009 */
[C-C-:B------:R-:W-:Y:S01]  /*0840*/  FFMA R20, R5.reuse, R20, R9.reuse ;  /* 0x0000001405147223 */ /* 0x140fe20000000009 */
[C-C-:B------:R-:W-:Y:S01]  /*0850*/  FFMA R16, R5.reuse, R16, R9.reuse ;  /* 0x0000001005107223 */ /* 0x140fe20000000009 */
[----:B------:R-:W-:Y:S01]  /*0860*/  FFMA R12, R5, R12, R9 ;  /* 0x0000000c050c7223 */ /* 0x000fe20000000009 */
[----:B------:R-:W-:Y:S02]  /*0870*/  SHF.R.U32.HI R9, RZ, 0x4, R28 ;  /* 0x00000004ff097819 */ /* 0x000fe4000001161c */
[----:B------:R-:W-:-:S02]  /*0880*/  SHF.L.U32 R4, R28, 0x8, RZ ;  /* 0x000000081c047819 */ /* 0x000fc400000006ff */
[----:B------:R-:W-:Y:S02]  /*0890*/  SGXT.U32 R9, R9, 0x4 ;  /* 0x000000040909781a */ /* 0x000fe40000000000 */
[----:B------:R-:W-:Y:S01]  /*08a0*/  LOP3.LUT R4, R4, 0xf00, RZ, 0xc0, !PT ;  /* 0x00000f0004047812 */ /* 0x000fe200078ec0ff */
[C-C-:B------:R-:W-:Y:S01]  /*08b0*/  FFMA R25, R6.reuse, R25, R10.reuse ;  /* 0x0000001906197223 */ /* 0x140fe2000000000a */
[C-C-:B------:R-:W-:Y:S01]  /*08c0*/  FFMA R33, R6.reuse, R33, R10.reuse ;  /* 0x0000002106217223 */ /* 0x140fe2000000000a */
[C-C-:B------:R-:W-:Y:S01]  /*08d0*/  FFMA R31, R6.reuse, R31, R10.reuse ;  /* 0x0000001f061f7223 */ /* 0x140fe2000000000a */
[----:B------:R-:W-:Y:S01]  /*08e0*/  FFMA R30, R6, R30, R10 ;  /* 0x0000001e061e7223 */ /* 0x000fe2000000000a */
[C---:B------:R-:W-:Y:S02]  /*08f0*/  LOP3.LUT R6, R4.reuse, R9, RZ, 0xfc, !PT ;  /* 0x0000000904067212 */ /* 0x040fe400078efcff */
[C---:B------:R-:W-:Y:S01]  /*0900*/  LOP3.LUT R8, R4.reuse, 0x40, RZ, 0xfc, !PT ;  /* 0x0000004004087812 */ /* 0x040fe200078efcff */
[C-C-:B------:R-:W-:Y:S01]  /*0910*/  FFMA R24, R7.reuse, R24, R11.reuse ;  /* 0x0000001807187223 */ /* 0x140fe2000000000b */
[C---:B------:R-:W-:Y:S01]  /*0920*/  LOP3.LUT R9, R4.reuse, 0x80, RZ, 0xfc, !PT ;  /* 0x0000008004097812 */ /* 0x040fe200078efcff */
[C-C-:B------:R-:W-:Y:S01]  /*0930*/  FFMA R5, R7.reuse, R22, R11.reuse ;  /* 0x0000001607057223 */ /* 0x140fe2000000000b */
[C-C-:B------:R-:W-:Y:S01]  /*0940*/  FFMA R18, R7.reuse, R18, R11.reuse ;  /* 0x0000001207127223 */ /* 0x140fe2000000000b */
[----:B------:R-:W-:Y:S01]  /*0950*/  FFMA R14, R7, R14, R11 ;  /* 0x0000000e070e7223 */ /* 0x000fe2000000000b */
[----:B------:R-:W-:-:S02]  /*0960*/  LOP3.LUT R10, R4, 0xc0, RZ, 0xfc, !PT ;  /* 0x000000c0040a7812 */ /* 0x000fc400078efcff */
[----:B------:R-:W-:Y:S02]  /*0970*/  LEA.HI R7, R4, UR4, RZ, 0x1c ;  /* 0x0000000404077c11 */ /* 0x000fe4000f8fe0ff */
[----:B------:R-:W-:Y:S02]  /*0980*/  LEA.HI R11, R8, UR4, RZ, 0x1c ;  /* 0x00000004080b7c11 */ /* 0x000fe4000f8fe0ff */
[----:B------:R-:W-:Y:S02]  /*0990*/  LEA.HI R9, R9, UR4, RZ, 0x1c ;  /* 0x0000000409097c11 */ /* 0x000fe4000f8fe0ff */
[----:B------:R-:W-:Y:S02]  /*09a0*/  LEA.HI R15, R10, UR4, RZ, 0x1c ;  /* 0x000000040a0f7c11 */ /* 0x000fe4000f8fe0ff */
[C---:B------:R-:W-:Y:S02]  /*09b0*/  LEA R10, R6.reuse, R7, 0x2 ;  /* 0x00000007060a7211 */ /* 0x040fe400078e10ff */
[----:B------:R-:W-:-:S02]  /*09c0*/  LEA R11, R6, R11, 0x2 ;  /* 0x0000000b060b7211 */ /* 0x000fc400078e10ff */
[C---:B------:R-:W-:Y:S02]  /*09d0*/  LEA R32, R6.reuse, R9, 0x2 ;  /* 0x0000000906207211 */ /* 0x040fe400078e10ff */
[----:B------:R-:W-:Y:S01]  /*09e0*/  LEA R15, R6, R15, 0x2 ;  /* 0x0000000f060f7211 */ /* 0x000fe200078e10ff */
[----:B------:R-:W-:Y:S04]  /*09f0*/  STS [R10], R27 ;  /* 0x0000001b0a007388 */ /* 0x000fe80000000800 */
[----:B------:R-:W-:Y:S04]  /*0a00*/  STS [R11+0x100], R26 ;  /* 0x0001001a0b007388 */ /* 0x000fe80000000800 */
[----:B------:R-:W-:Y:S04]  /*0a10*/  STS [R32+0x200], R25 ;  /* 0x0002001920007388 */ /* 0x000fe80000000800 */
[----:B------:R-:W-:Y:S04]  /*0a20*/  STS [R15+0x300], R24 ;  /* 0x000300180f007388 */ /* 0x000fe80000000800 */
[----:B------:R-:W-:Y:S04]  /*0a30*/  STS [R10+0x40], R21 ;  /* 0x000040150a007388 */ /* 0x000fe80000000800 */
[----:B------:R0:W-:Y:S04]  /*0a40*/  STS [R11+0x140], R20 ;  /* 0x000140140b007388 */ /* 0x0001e80000000800 */
[----:B------:R-:W-:Y:S04]  /*0a50*/  STS [R32+0x240], R33 ;  /* 0x0002402120007388 */ /* 0x000fe80000000800 */
[----:B------:R-:W-:Y:S01]  /*0a60*/  STS [R15+0x340], R5 ;  /* 0x000340050f007388 */ /* 0x000fe20000000800 */
[----:B------:R-:W-:Y:S01]  /*0a70*/  SHF.L.U32 R22, R28, 0x2, RZ ;  /* 0x000000021c167819 */ /* 0x000fe200000006ff */
[----:B0-----:R-:W0:Y:S02]  /*0a80*/  LDC.64 R20, c[0x0][0x238] ;  /* 0x00008e00ff147b82 */ /* 0x001e240000000a00 */
[----:B------:R-:W-:Y:S04]  /*0a90*/  STS [R10+0x80], R17 ;  /* 0x000080110a007388 */ /* 0x000fe80000000800 */
[----:B------:R-:W-:Y:S04]  /*0aa0*/  STS [R11+0x180], R16 ;  /* 0x000180100b007388 */ /* 0x000fe80000000800 */
[----:B------:R-:W-:Y:S04]  /*0ab0*/  STS [R32+0x280], R31 ;  /* 0x0002801f20007388 */ /* 0x000fe80000000800 */
[----:B------:R-:W-:Y:S04]  /*0ac0*/  STS [R15+0x380], R18 ;  /* 0x000380120f007388 */ /* 0x000fe80000000800 */
[----:B------:R-:W-:Y:S01]  /*0ad0*/  STS [R10+0xc0], R13 ;  /* 0x0000c00d0a007388 */ /* 0x000fe20000000800 */
[----:B------:R-:W-:-:S03]  /*0ae0*/  LOP3.LUT R22, R22, 0x3fc, RZ, 0xc0, !PT ;  /* 0x000003fc16167812 */ /* 0x000fc600078ec0ff */
[----:B------:R-:W-:Y:S04]  /*0af0*/  STS [R11+0x1c0], R12 ;  /* 0x0001c00c0b007388 */ /* 0x000fe80000000800 */
[----:B------:R-:W-:Y:S04]  /*0b00*/  STS [R32+0x2c0], R30 ;  /* 0x0002c01e20007388 */ /* 0x000fe80000000800 */
[----:B------:R-:W-:Y:S01]  /*0b10*/  STS [R15+0x3c0], R14 ;  /* 0x0003c00e0f007388 */ /* 0x000fe20000000800 */
[C---:B------:R-:W-:Y:S02]  /*0b20*/  LOP3.LUT R4, R22.reuse, 0x400, RZ, 0xfc, !PT ;  /* 0x0000040016047812 */ /* 0x040fe400078efcff */
[----:B------:R-:W-:-:S02]  /*0b30*/  LOP3.LUT R6, R22, 0x800, RZ, 0xfc, !PT ;  /* 0x0000080016067812 */ /* 0x000fc400078efcff */
[----:B------:R-:W-:Y:S02]  /*0b40*/  LOP3.LUT R7, R22, 0xc00, RZ, 0xfc, !PT ;  /* 0x00000c0016077812 */ /* 0x000fe400078efcff */
[----:B------:R-:W-:Y:S02]  /*0b50*/  SHF.R.U32.HI R28, RZ, 0x2, R28 ;  /* 0x00000002ff1c7819 */ /* 0x000fe4000001161c */
[----:B------:R-:W-:Y:S02]  /*0b60*/  SHF.R.U32.HI R4, RZ, 0x4, R4 ;  /* 0x00000004ff047819 */ /* 0x000fe40000011604 */
[----:B------:R-:W-:Y:S02]  /*0b70*/  SHF.R.U32.HI R6, RZ, 0x4, R6 ;  /* 0x00000004ff067819 */ /* 0x000fe40000011606 */
[----:B------:R-:W-:Y:S02]  /*0b80*/  SHF.R.U32.HI R7, RZ, 0x4, R7 ;  /* 0x00000004ff077819 */ /* 0x000fe40000011607 */
[----:B------:R-:W-:-:S02]  /*0b90*/  LOP3.LUT R28, R28, 0x3c, RZ, 0xc0, !PT ;  /* 0x0000003c1c1c7812 */ /* 0x000fc400078ec0ff */
[----:B------:R-:W-:Y:S02]  /*0ba0*/  LOP3.LUT R4, R4, 0x7c, RZ, 0xc0, !PT ;  /* 0x0000007c04047812 */ /* 0x000fe400078ec0ff */
[----:B------:R-:W-:Y:S02]  /*0bb0*/  LOP3.LUT R6, R6, 0xbc, RZ, 0xc0, !PT ;  /* 0x000000bc06067812 */ /* 0x000fe400078ec0ff */
[----:B------:R-:W-:Y:S02]  /*0bc0*/  LOP3.LUT R8, R7, 0xfc, RZ, 0xc0, !PT ;  /* 0x000000fc07087812 */ /* 0x000fe400078ec0ff */
[----:B------:R-:W-:Y:S02]  /*0bd0*/  IADD3 R19, R28, UR4, RZ ;  /* 0x000000041c137c10 */ /* 0x000fe4000fffe0ff */
[----:B------:R-:W-:Y:S02]  /*0be0*/  IADD3 R7, R4, UR4, RZ ;  /* 0x0000000404077c10 */ /* 0x000fe4000fffe0ff */
[----:B------:R-:W-:-:S02]  /*0bf0*/  IADD3 R23, R6, UR4, RZ ;  /* 0x0000000406177c10 */ /* 0x000fc4000fffe0ff */
[----:B------:R-:W-:Y:S02]  /*0c00*/  IADD3 R9, R8, UR4, RZ ;  /* 0x0000000408097c10 */ /* 0x000fe4000fffe0ff */
[C---:B------:R-:W-:Y:S01]  /*0c10*/  LEA R19, R22.reuse, R19, 0x2 ;  /* 0x0000001316137211 */ /* 0x040fe200078e10ff */
[----:B------:R-:W-:Y:S01]  /*0c20*/  BAR.SYNC.DEFER_BLOCKING 0x0 ;  /* 0x0000000000007b1d */ /* 0x000fe20000010000 */
[C---:B------:R-:W-:Y:S02]  /*0c30*/  LEA R26, R22.reuse, R7, 0x2 ;  /* 0x00000007161a7211 */ /* 0x040fe400078e10ff */
[C---:B------:R-:W-:Y:S02]  /*0c40*/  LEA R23, R22.reuse, R23, 0x2 ;  /* 0x0000001716177211 */ /* 0x040fe400078e10ff */
[----:B------:R-:W-:Y:S01]  /*0c50*/  LEA R22, R22, R9, 0x2 ;  /* 0x0000000916167211 */ /* 0x000fe200078e10ff */
[----:B------:R-:W-:Y:S04]  /*0c60*/  LDS R4, [R19] ;  /* 0x0000000013047984 */ /* 0x000fe80000000800 */
[----:B------:R-:W-:Y:S04]  /*0c70*/  LDS R5, [R19+0x4] ;  /* 0x0000040013057984 */ /* 0x000fe80000000800 */
[----:B------:R-:W-:Y:S04]  /*0c80*/  LDS R6, [R19+0x8] ;  /* 0x0000080013067984 */ /* 0x000fe80000000800 */
[----:B------:R-:W1:Y:S04]  /*0c90*/  LDS R7, [R19+0xc] ;  /* 0x00000c0013077984 */ /* 0x000e680000000800 */
[----:B------:R-:W-:Y:S04]  /*0ca0*/  LDS R8, [R26+0x1000] ;  /* 0x001000001a087984 */ /* 0x000fe80000000800 */
[----:B------:R-:W-:Y:S04]  /*0cb0*/  LDS R9, [R26+0x1004] ;  /* 0x001004001a097984 */ /* 0x000fe80000000800 */
[----:B------:R-:W-:Y:S04]  /*0cc0*/  LDS R10, [R26+0x1008] ;  /* 0x001008001a0a7984 */ /* 0x000fe80000000800 */
[----:B------:R-:W2:Y:S04]  /*0cd0*/  LDS R11, [R26+0x100c] ;  /* 0x00100c001a0b7984 */ /* 0x000ea80000000800 */
[----:B------:R-:W-:Y:S04]  /*0ce0*/  LDS R12, [R23+0x2000] ;  /* 0x00200000170c7984 */ /* 0x000fe80000000800 */
[----:B------:R-:W-:Y:S04]  /*0cf0*/  LDS R13, [R23+0x2004] ;  /* 0x00200400170d7984 */ /* 0x000fe80000000800 */
[----:B------:R-:W-:Y:S04]  /*0d00*/  LDS R14, [R23+0x2008] ;  /* 0x00200800170e7984 */ /* 0x000fe80000000800 */
[----:B------:R3:W4:Y:S04]  /*0d10*/  LDS R15, [R23+0x200c] ;  /* 0x00200c00170f7984 */ /* 0x0007280000000800 */
[----:B------:R-:W-:Y:S04]  /*0d20*/  LDS R16, [R22+0x3000] ;  /* 0x0030000016107984 */ /* 0x000fe80000000800 */
[----:B------:R-:W-:Y:S04]  /*0d30*/  LDS R17, [R22+0x3004] ;  /* 0x0030040016117984 */ /* 0x000fe80000000800 */
[----:B------:R-:W-:Y:S04]  /*0d40*/  LDS R18, [R22+0x3008] ;  /* 0x0030080016127984 */ /* 0x000fe80000000800 */
[----:B------:R5:W4:Y:S01]  /*0d50*/  LDS R19, [R22+0x300c] ;  /* 0x00300c0016137984 */ /* 0x000b220000000800 */
[----:B------:R-:W-:-:S02]  /*0d60*/  LOP3.LUT R27, R3, 0x10, R0, 0xfe, !PT ;  /* 0x00000010031b7812 */ /* 0x000fc400078efe00 */
[----:B------:R-:W-:Y:S02]  /*0d70*/  LOP3.LUT R25, R3, 0x20, R0, 0xfe, !PT ;  /* 0x0000002003197812 */ /* 0x000fe400078efe00 */
[----:B------:R-:W-:Y:S02]  /*0d80*/  LOP3.LUT R3, R3, 0x30, R0, 0xfe, !PT ;  /* 0x0000003003037812 */ /* 0x000fe400078efe00 */
[-C--:B---3--:R-:W-:Y:S02]  /*0d90*/  LEA R23, R27, R2.reuse, 0xc ;  /* 0x000000021b177211 */ /* 0x088fe400078e60ff */
[-C--:B------:R-:W-:Y:S02]  /*0da0*/  LEA R25, R25, R2.reuse, 0xc ;  /* 0x0000000219197211 */ /* 0x080fe400078e60ff */
[----:B------:R-:W-:Y:S01]  /*0db0*/  LEA R27, R3, R2, 0xc ;  /* 0x00000002031b7211 */ /* 0x000fe200078e60ff */
[----:B0-----:R-:W-:-:S04]  /*0dc0*/  IMAD.WIDE R2, R29, 0x4, R20 ;  /* 0x000000041d027825 */ /* 0x001fc800078e0214 */
[--C-:B-----5:R-:W-:Y:S01]  /*0dd0*/  IMAD.WIDE R22, R23, 0x4, R20.reuse ;  /* 0x0000000417167825 */ /* 0x120fe200078e0214 */
[----:B-1----:R-:W-:Y:S03]  /*0de0*/  STG.E.128 desc[UR6][R2.64], R4 ;  /* 0x0000000402007986 */ /* 0x002fe6000c101d06 */
[--C-:B------:R-:W-:Y:S01]  /*0df0*/  IMAD.WIDE R24, R25, 0x4, R20.reuse ;  /* 0x0000000419187825 */ /* 0x100fe200078e0214 */
[----:B--2---:R-:W-:Y:S03]  /*0e00*/  STG.E.128 desc[UR6][R22.64], R8 ;  /* 0x0000000816007986 */ /* 0x004fe6000c101d06 */
[----:B------:R-:W-:Y:S01]  /*0e10*/  IMAD.WIDE R20, R27, 0x4, R20 ;  /* 0x000000041b147825 */ /* 0x000fe200078e0214 */
[----:B----4-:R-:W-:Y:S04]  /*0e20*/  STG.E.128 desc[UR6][R24.64], R12 ;  /* 0x0000000c18007986 */ /* 0x010fe8000c101d06 */
[----:B------:R-:W-:Y:S01]  /*0e30*/  STG.E.128 desc[UR6][R20.64], R16 ;  /* 0x0000001014007986 */ /* 0x000fe2000c101d06 */
[----:B------:R-:W-:Y:S05]  /*0e40*/  EXIT ;  /* 0x000000000000794d */ /* 0x000fea0003800000 */
.L_x_0:
[----:B------:R-:W-:-:S00]  /*0e50*/  BRA `(.L_x_0) ;  /* 0xfffffffc00fc7947 */ /* 0x000fc0000383ffff */
[----:B------:R-:W-:-:S00]  /*0e60*/  NOP ;  /* 0x0000000000007918 */ /* 0x000fc00000000000 */
        /* <DEDUP_REMOVED lines=9> */
.L_x_1:


//--------------------- .nv.global.init           --------------------------
	.section	.nv.global.init,"aw",@progbits
.nv.global.init:
	.type		_$_str,@object
	.size		_$_str,(_$_str_$_2 - _$_str)
_$_str:
        /*0000*/ 	.byte	0x5f, 0x5f, 0x43, 0x55, 0x44, 0x41, 0x5f, 0x46, 0x54, 0x5a, 0x00
	.type		_$_str_$_2,@object
	.size		_$_str_$_2,(.L_1 - _$_str_$_2)
_$_str_$_2:
        /*000b*/ 	.byte	0x5f, 0x5f, 0x43, 0x55, 0x44, 0x41, 0x5f, 0x50, 0x52, 0x45, 0x43, 0x5f, 0x53, 0x51, 0x52, 0x54
        /*001b*/ 	.byte	0x00
.L_1:


//--------------------- .nv.shared.triton_poi_fused__native_batch_norm_legit_no_training_6 --------------------------
	.section	.nv.shared.triton_poi_fused__native_batch_norm_legit_no_training_6,"aw",@nobits
	.sectionflags	@""
	.align	16
	.zero		1024


//--------------------- .nv.constant0.triton_poi_fused__native_batch_norm_legit_no_training_6 --------------------------
	.section	.nv.constant0.triton_poi_fused__native_batch_norm_legit_no_training_6,"a",@progbits
	.sectionflags	@""
	.align	4
.nv.constant0.triton_poi_fused__native_batch_norm_legit_no_training_6:
	.zero		584
